//
// Generated by NVIDIA NVVM Compiler
//
// Compiler Build ID: CL-36424714
// Cuda compilation tools, release 13.0, V13.0.88
// Based on NVVM 20.0.0
//

.version 9.0
.target sm_100
.address_size 64

	// .globl	_Z10nms_kernelPfPyiif
// _ZZ10nms_kernelPfPyiifE2sh has been demoted

.visible .entry _Z10nms_kernelPfPyiif(
	.param .u64 .ptr .align 1 _Z10nms_kernelPfPyiif_param_0,
	.param .u64 .ptr .align 1 _Z10nms_kernelPfPyiif_param_1,
	.param .u32 _Z10nms_kernelPfPyiif_param_2,
	.param .u32 _Z10nms_kernelPfPyiif_param_3,
	.param .f32 _Z10nms_kernelPfPyiif_param_4
)
{
	.reg .pred 	%p<6>;
	.reg .b32 	%r<23>;
	.reg .b32 	%f<33>;
	.reg .b64 	%rd<17>;
	.reg .b64 	%fd<5>;
	// demoted variable
	.shared .align 4 .b8 _ZZ10nms_kernelPfPyiifE2sh[1280];
	ld.param.u64 	%rd5, [_Z10nms_kernelPfPyiif_param_0];
	ld.param.u64 	%rd4, [_Z10nms_kernelPfPyiif_param_1];
	ld.param.u32 	%r10, [_Z10nms_kernelPfPyiif_param_2];
	ld.param.u32 	%r9, [_Z10nms_kernelPfPyiif_param_3];
	ld.param.f32 	%f1, [_Z10nms_kernelPfPyiif_param_4];
	cvta.to.global.u64 	%rd1, %rd5;
	mov.u32 	%r1, %ctaid.x;
	mov.u32 	%r2, %ctaid.y;
	mov.u32 	%r3, %tid.x;
	shl.b32 	%r4, %r2, 6;
	sub.s32 	%r5, %r10, %r4;
	shl.b32 	%r6, %r1, 6;
	sub.s32 	%r11, %r10, %r6;
	min.s32 	%r7, %r11, 64;
	setp.ge.s32 	%p1, %r3, %r7;
	@%p1 bra 	$L__BB0_2;
	add.s32 	%r12, %r6, %r3;
	mul.lo.s32 	%r13, %r12, 5;
	mul.wide.u32 	%rd6, %r13, 4;
	add.s64 	%rd7, %rd1, %rd6;
	ld.global.f32 	%f2, [%rd7];
	mov.u32 	%r14, _ZZ10nms_kernelPfPyiifE2sh;
	mad.lo.s32 	%r15, %r3, 20, %r14;
	st.shared.f32 	[%r15], %f2;
	ld.global.f32 	%f3, [%rd7+4];
	st.shared.f32 	[%r15+4], %f3;
	ld.global.f32 	%f4, [%rd7+8];
	st.shared.f32 	[%r15+8], %f4;
	ld.global.f32 	%f5, [%rd7+12];
	st.shared.f32 	[%r15+12], %f5;
	ld.global.f32 	%f6, [%rd7+16];
	st.shared.f32 	[%r15+16], %f6;
	bar.sync 	0;
$L__BB0_2:
	min.s32 	%r16, %r5, 64;
	setp.ge.s32 	%p2, %r3, %r16;
	@%p2 bra 	$L__BB0_6;
	add.s32 	%r8, %r4, %r3;
	setp.eq.s32 	%p3, %r1, %r2;
	add.s32 	%r17, %r3, 1;
	selp.b32 	%r18, %r17, 0, %p3;
	setp.ge.s32 	%p4, %r18, %r7;
	mov.b64 	%rd16, 0;
	@%p4 bra 	$L__BB0_5;
	mul.lo.s32 	%r19, %r8, 5;
	mul.wide.u32 	%rd9, %r19, 4;
	add.s64 	%rd10, %rd1, %rd9;
	mov.u32 	%r20, _ZZ10nms_kernelPfPyiifE2sh;
	mad.lo.s32 	%r21, %r3, 20, %r20;
	ld.global.f32 	%f7, [%rd10+8];
	ld.shared.f32 	%f8, [%r21+8];
	min.f32 	%f9, %f7, %f8;
	ld.global.f32 	%f10, [%rd10];
	ld.shared.f32 	%f11, [%r21];
	max.f32 	%f12, %f10, %f11;
	sub.f32 	%f13, %f9, %f12;
	cvt.f64.f32 	%fd1, %f13;
	max.f64 	%fd2, %fd1, 0d0000000000000000;
	cvt.rn.f32.f64 	%f14, %fd2;
	ld.global.f32 	%f15, [%rd10+12];
	ld.shared.f32 	%f16, [%r21+12];
	min.f32 	%f17, %f15, %f16;
	ld.global.f32 	%f18, [%rd10+4];
	ld.shared.f32 	%f19, [%r21+4];
	max.f32 	%f20, %f18, %f19;
	sub.f32 	%f21, %f17, %f20;
	cvt.f64.f32 	%fd3, %f21;
	max.f64 	%fd4, %fd3, 0d0000000000000000;
	cvt.rn.f32.f64 	%f22, %fd4;
	mul.f32 	%f23, %f14, %f22;
	sub.f32 	%f24, %f7, %f10;
	sub.f32 	%f25, %f15, %f18;
	sub.f32 	%f26, %f8, %f11;
	sub.f32 	%f27, %f16, %f19;
	mul.f32 	%f28, %f26, %f27;
	fma.rn.f32 	%f29, %f24, %f25, %f28;
	sub.f32 	%f30, %f29, %f23;
	add.f32 	%f31, %f30, 0f38D1B717;
	div.rn.f32 	%f32, %f23, %f31;
	setp.ge.f32 	%p5, %f32, %f1;
	mov.b64 	%rd11, 1;
	shl.b64 	%rd12, %rd11, %r3;
	selp.b64 	%rd16, %rd12, 0, %p5;
$L__BB0_5:
	mad.lo.s32 	%r22, %r9, %r8, %r1;
	cvta.to.global.u64 	%rd13, %rd4;
	mul.wide.s32 	%rd14, %r22, 8;
	add.s64 	%rd15, %rd13, %rd14;
	st.global.u64 	[%rd15], %rd16;
$L__BB0_6:
	ret;

}


// ===== COMPILED SASS (sm_100) =====

	.target	sm_100

	.elftype	@"ET_EXEC"


//--------------------- .note.nv.tkinfo           --------------------------
	.section	.note.nv.tkinfo,"",@"SHT_NOTE"
	.sectionflags	@"SHF_NOTE_NV_TKINFO"
	.tkinfo
        /*0018*/ 	.word	0x00000002
        /*0030*/ 	.string	""
        /*0030*/ 	.string	"ptxas"
        /*0030*/ 	.string	"Cuda compilation tools, release 13.0, V13.0.88"
        /*0030*/ 	.string	"Build cuda_13.0.r13.0/compiler.36424714_0"
        /*0030*/ 	.string	"-arch sm_100 -m 64 "



//--------------------- .note.nv.cuinfo           --------------------------
	.section	.note.nv.cuinfo,"",@"SHT_NOTE"
	.sectionflags	@"SHF_NOTE_NV_CUINFO"
        /*0018*/ 	.short	0x0002
        /*001a*/ 	.short	0x0064
        /*001c*/ 	.short	0x0082
	.zero		2


//--------------------- .nv.info                  --------------------------
	.section	.nv.info,"",@"SHT_CUDA_INFO"
	.align	4


	//----- nvinfo : EIATTR_REGCOUNT
	.align		4
        /*0000*/ 	.byte	0x04, 0x2f
        /*0002*/ 	.short	(.L_1 - .L_0)
	.align		4
.L_0:
        /*0004*/ 	.word	index@(_Z10nms_kernelPfPyiif)
        /*0008*/ 	.word	0x0000001a


	//----- nvinfo : EIATTR_FRAME_SIZE
	.align		4
.L_1:
        /*000c*/ 	.byte	0x04, 0x11
        /*000e*/ 	.short	(.L_3 - .L_2)
	.align		4
.L_2:
        /*0010*/ 	.word	index@($__internal_0_$__cuda_sm3x_div_rn_noftz_f32_slowpath)
        /*0014*/ 	.word	0x00000000


	//----- nvinfo : EIATTR_FRAME_SIZE
	.align		4
.L_3:
        /*0018*/ 	.byte	0x04, 0x11
        /*001a*/ 	.short	(.L_5 - .L_4)
	.align		4
.L_4:
        /*001c*/ 	.word	index@(_Z10nms_kernelPfPyiif)
        /*0020*/ 	.word	0x00000000


	//----- nvinfo : EIATTR_MIN_STACK_SIZE
	.align		4
.L_5:
        /*0024*/ 	.byte	0x04, 0x12
        /*0026*/ 	.short	(.L_7 - .L_6)
	.align		4
.L_6:
        /*0028*/ 	.word	index@(_Z10nms_kernelPfPyiif)
        /*002c*/ 	.word	0x00000000
.L_7:


//--------------------- .nv.compat                --------------------------
	.section	.nv.compat,"",@"SHT_CUDA_COMPAT_INFO"
	.align	4
        /*0000*/ 	.byte	0x02, 0x09, 0x00, 0x00, 0x02, 0x02, 0x01, 0x00, 0x02, 0x05, 0x05, 0x00, 0x03, 0x07, 0x01, 0x01
        /*0010*/ 	.byte	0x02, 0x03, 0x00, 0x00, 0x02, 0x06, 0x01, 0x00, 0x04, 0x0b, 0x08, 0x00, 0x01, 0x00, 0x00, 0x00
        /*0020*/ 	.byte	0x00, 0x00, 0x00, 0x00


//--------------------- .nv.info._Z10nms_kernelPfPyiif --------------------------
	.section	.nv.info._Z10nms_kernelPfPyiif,"",@"SHT_CUDA_INFO"
	.sectionflags	@""
	.align	4


	//----- nvinfo : EIATTR_CUDA_API_VERSION
	.align		4
        /*0000*/ 	.byte	0x04, 0x37
        /*0002*/ 	.short	(.L_9 - .L_8)
.L_8:
        /*0004*/ 	.word	0x00000082


	//----- nvinfo : EIATTR_KPARAM_INFO
	.align		4
.L_9:
        /*0008*/ 	.byte	0x04, 0x17
        /*000a*/ 	.short	(.L_11 - .L_10)
.L_10:
        /*000c*/ 	.word	0x00000000
        /*0010*/ 	.short	0x0004
        /*0012*/ 	.short	0x0018
        /*0014*/ 	.byte	0x00, 0xf0, 0x11, 0x00


	//----- nvinfo : EIATTR_KPARAM_INFO
	.align		4
.L_11:
        /*0018*/ 	.byte	0x04, 0x17
        /*001a*/ 	.short	(.L_13 - .L_12)
.L_12:
        /*001c*/ 	.word	0x00000000
        /*0020*/ 	.short	0x0003
        /*0022*/ 	.short	0x0014
        /*0024*/ 	.byte	0x00, 0xf0, 0x11, 0x00


	//----- nvinfo : EIATTR_KPARAM_INFO
	.align		4
.L_13:
        /*0028*/ 	.byte	0x04, 0x17
        /*002a*/ 	.short	(.L_15 - .L_14)
.L_14:
        /*002c*/ 	.word	0x00000000
        /*0030*/ 	.short	0x0002
        /*0032*/ 	.short	0x0010
        /*0034*/ 	.byte	0x00, 0xf0, 0x11, 0x00


	//----- nvinfo : EIATTR_KPARAM_INFO
	.align		4
.L_15:
        /*0038*/ 	.byte	0x04, 0x17
        /*003a*/ 	.short	(.L_17 - .L_16)
.L_16:
        /*003c*/ 	.word	0x00000000
        /*0040*/ 	.short	0x0001
        /*0042*/ 	.short	0x0008
        /*0044*/ 	.byte	0x00, 0xf5, 0x21, 0x00


	//----- nvinfo : EIATTR_KPARAM_INFO
	.align		4
.L_17:
        /*0048*/ 	.byte	0x04, 0x17
        /*004a*/ 	.short	(.L_19 - .L_18)
.L_18:
        /*004c*/ 	.word	0x00000000
        /*0050*/ 	.short	0x0000
        /*0052*/ 	.short	0x0000
        /*0054*/ 	.byte	0x00, 0xf5, 0x21, 0x00


	//----- nvinfo : EIATTR_SPARSE_MMA_MASK
	.align		4
.L_19:
        /*0058*/ 	.byte	0x03, 0x50
        /*005a*/ 	.short	0x0000


	//----- nvinfo : EIATTR_MAXREG_COUNT
	.align		4
        /*005c*/ 	.byte	0x03, 0x1b
        /*005e*/ 	.short	0x00ff


	//----- nvinfo : EIATTR_NUM_BARRIERS
	.align		4
        /*0060*/ 	.byte	0x02, 0x4c
        /*0062*/ 	.byte	0x01
	.zero		1


	//----- nvinfo : EIATTR_MERCURY_ISA_VERSION
	.align		4
        /*0064*/ 	.byte	0x03, 0x5f
        /*0066*/ 	.short	0x0101


	//----- nvinfo : EIATTR_VRC_CTA_INIT_COUNT
	.align		4
        /*0068*/ 	.byte	0x02, 0x4a
	.zero		1
	.zero		1


	//----- nvinfo : EIATTR_EXIT_INSTR_OFFSETS
	.align		4
        /*006c*/ 	.byte	0x04, 0x1c
        /*006e*/ 	.short	(.L_21 - .L_20)


	//   ....[0]....
.L_20:
        /*0070*/ 	.word	0x000001f0


	//   ....[1]....
        /*0074*/ 	.word	0x00000770


	//----- nvinfo : EIATTR_CRS_STACK_SIZE
	.align		4
.L_21:
        /*0078*/ 	.byte	0x04, 0x1e
        /*007a*/ 	.short	(.L_23 - .L_22)
.L_22:
        /*007c*/ 	.word	0x00000000


	//----- nvinfo : EIATTR_CBANK_PARAM_SIZE
	.align		4
.L_23:
        /*0080*/ 	.byte	0x03, 0x19
        /*0082*/ 	.short	0x001c


	//----- nvinfo : EIATTR_PARAM_CBANK
	.align		4
        /*0084*/ 	.byte	0x04, 0x0a
        /*0086*/ 	.short	(.L_25 - .L_24)
	.align		4
.L_24:
        /*0088*/ 	.word	index@(.nv.constant0._Z10nms_kernelPfPyiif)
        /*008c*/ 	.short	0x0380
        /*008e*/ 	.short	0x001c


	//----- nvinfo : EIATTR_SW_WAR
	.align		4
.L_25:
        /*0090*/ 	.byte	0x04, 0x36
        /*0092*/ 	.short	(.L_27 - .L_26)
.L_26:
        /*0094*/ 	.word	0x00000008
.L_27:


//--------------------- .nv.callgraph             --------------------------
	.section	.nv.callgraph,"",@"SHT_CUDA_CALLGRAPH"
	.align	4
	.sectionentsize	8
	.align		4
        /*0000*/ 	.word	0x00000000
	.align		4
        /*0004*/ 	.word	0xffffffff
	.align		4
        /*0008*/ 	.word	0x00000000
	.align		4
        /*000c*/ 	.word	0xfffffffe
	.align		4
        /*0010*/ 	.word	0x00000000
	.align		4
        /*0014*/ 	.word	0xfffffffd
	.align		4
        /*0018*/ 	.word	0x00000000
	.align		4
        /*001c*/ 	.word	0xfffffffc


//--------------------- .text._Z10nms_kernelPfPyiif --------------------------
	.section	.text._Z10nms_kernelPfPyiif,"ax",@progbits
	.align	128
        .global         _Z10nms_kernelPfPyiif
        .type           _Z10nms_kernelPfPyiif,@function
        .size           _Z10nms_kernelPfPyiif,(.L_x_16 - _Z10nms_kernelPfPyiif)
        .other          _Z10nms_kernelPfPyiif,@"STO_CUDA_ENTRY STV_DEFAULT"
_Z10nms_kernelPfPyiif:
.text._Z10nms_kernelPfPyiif:
[----:B------:R-:W-:Y:S01]  /*0000*/  LDC R1, c[0x0][0x37c] ;  /* 0x0000df00ff017b82 */ /* 0x000fe20000000800 */
[----:B------:R-:W0:Y:S07]  /*0010*/  S2R R2, SR_CTAID.X ;  /* 0x0000000000027919 */ /* 0x000e2e0000002500 */
[----:B------:R-:W0:Y:S01]  /*0020*/  LDC R19, c[0x0][0x390] ;  /* 0x0000e400ff137b82 */ /* 0x000e220000000800 */
[----:B------:R-:W1:Y:S01]  /*0030*/  LDCU.64 UR4, c[0x0][0x358] ;  /* 0x00006b00ff0477ac */ /* 0x000e620008000a00 */
[----:B------:R-:W2:Y:S01]  /*0040*/  S2R R5, SR_TID.X ;  /* 0x0000000000057919 */ /* 0x000ea20000002100 */
[----:B0-----:R-:W-:-:S05]  /*0050*/  IMAD R0, R2, -0x40, R19 ;  /* 0xffffffc002007824 */ /* 0x001fca00078e0213 */
[----:B------:R-:W-:-:S04]  /*0060*/  VIMNMX R4, PT, PT, R0, 0x40, PT ;  /* 0x0000004000047848 */ /* 0x000fc80003fe0100 */
[----:B--2---:R-:W-:-:S13]  /*0070*/  ISETP.GE.AND P0, PT, R5, R4, PT ;  /* 0x000000040500720c */ /* 0x004fda0003f06270 */
[----:B------:R-:W0:Y:S01]  /*0080*/  @!P0 LDC.64 R6, c[0x0][0x380] ;  /* 0x0000e000ff068b82 */ /* 0x000e220000000a00 */
[----:B------:R-:W-:-:S04]  /*0090*/  @!P0 IMAD R0, R2, 0x40, R5 ;  /* 0x0000004002008824 */ /* 0x000fc800078e0205 */
[----:B------:R-:W-:-:S04]  /*00a0*/  @!P0 IMAD R3, R0, 0x5, RZ ;  /* 0x0000000500038824 */ /* 0x000fc800078e02ff */
[----:B0-----:R-:W-:-:S05]  /*00b0*/  @!P0 IMAD.WIDE.U32 R6, R3, 0x4, R6 ;  /* 0x0000000403068825 */ /* 0x001fca00078e0006 */
[----:B-1----:R-:W2:Y:S04]  /*00c0*/  @!P0 LDG.E R3, desc[UR4][R6.64] ;  /* 0x0000000406038981 */ /* 0x002ea8000c1e1900 */
[----:B------:R-:W3:Y:S04]  /*00d0*/  @!P0 LDG.E R9, desc[UR4][R6.64+0x4] ;  /* 0x0000040406098981 */ /* 0x000ee8000c1e1900 */
[----:B------:R-:W4:Y:S04]  /*00e0*/  @!P0 LDG.E R11, desc[UR4][R6.64+0x8] ;  /* 0x00000804060b8981 */ /* 0x000f28000c1e1900 */
[----:B------:R-:W5:Y:S04]  /*00f0*/  @!P0 LDG.E R13, desc[UR4][R6.64+0xc] ;  /* 0x00000c04060d8981 */ /* 0x000f68000c1e1900 */
[----:B------:R-:W5:Y:S01]  /*0100*/  @!P0 LDG.E R15, desc[UR4][R6.64+0x10] ;  /* 0x00001004060f8981 */ /* 0x000f62000c1e1900 */
[----:B------:R-:W-:Y:S01]  /*0110*/  @!P0 MOV R8, 0x400 ;  /* 0x0000040000088802 */ /* 0x000fe20000000f00 */
[----:B------:R-:W0:Y:S01]  /*0120*/  @!P0 S2R R17, SR_CgaCtaId ;  /* 0x0000000000118919 */ /* 0x000e220000008800 */
[----:B------:R-:W1:Y:S02]  /*0130*/  S2R R10, SR_CTAID.Y ;  /* 0x00000000000a7919 */ /* 0x000e640000002600 */
[----:B0-----:R-:W-:Y:S01]  /*0140*/  @!P0 LEA R8, R17, R8, 0x18 ;  /* 0x0000000811088211 */ /* 0x001fe200078ec0ff */
[----:B-1----:R-:W-:-:S04]  /*0150*/  IMAD R0, R10, -0x40, R19 ;  /* 0xffffffc00a007824 */ /* 0x002fc800078e0213 */
[----:B------:R-:W-:Y:S01]  /*0160*/  @!P0 IMAD R8, R5, 0x14, R8 ;  /* 0x0000001405088824 */ /* 0x000fe200078e0208 */
[----:B------:R-:W-:-:S04]  /*0170*/  VIMNMX R0, PT, PT, R0, 0x40, PT ;  /* 0x0000004000007848 */ /* 0x000fc80003fe0100 */
[----:B------:R-:W-:Y:S01]  /*0180*/  ISETP.GE.AND P1, PT, R5, R0, PT ;  /* 0x000000000500720c */ /* 0x000fe20003f26270 */
[----:B--2---:R0:W-:Y:S04]  /*0190*/  @!P0 STS [R8], R3 ;  /* 0x0000000308008388 */ /* 0x0041e80000000800 */
[----:B---3--:R0:W-:Y:S04]  /*01a0*/  @!P0 STS [R8+0x4], R9 ;  /* 0x0000040908008388 */ /* 0x0081e80000000800 */
[----:B----4-:R0:W-:Y:S04]  /*01b0*/  @!P0 STS [R8+0x8], R11 ;  /* 0x0000080b08008388 */ /* 0x0101e80000000800 */
[----:B-----5:R0:W-:Y:S04]  /*01c0*/  @!P0 STS [R8+0xc], R13 ;  /* 0x00000c0d08008388 */ /* 0x0201e80000000800 */
[----:B------:R0:W-:Y:S01]  /*01d0*/  @!P0 STS [R8+0x10], R15 ;  /* 0x0000100f08008388 */ /* 0x0001e20000000800 */
[----:B------:R-:W-:Y:S06]  /*01e0*/  @!P0 BAR.SYNC.DEFER_BLOCKING 0x0 ;  /* 0x0000000000008b1d */ /* 0x000fec0000010000 */
[----:B------:R-:W-:Y:S05]  /*01f0*/  @P1 EXIT ;  /* 0x000000000000194d */ /* 0x000fea0003800000 */
[----:B------:R-:W-:Y:S01]  /*0200*/  VIADD R0, R5, 0x1 ;  /* 0x0000000105007836 */ /* 0x000fe20000000000 */
[----:B------:R-:W-:Y:S01]  /*0210*/  ISETP.NE.AND P0, PT, R2, R10, PT ;  /* 0x0000000a0200720c */ /* 0x000fe20003f05270 */
[----:B------:R-:W-:Y:S01]  /*0220*/  BSSY.RECONVERGENT B0, `(.L_x_0) ;  /* 0x000004d000007945 */ /* 0x000fe20003800200 */
[----:B------:R-:W-:Y:S02]  /*0230*/  IMAD R7, R10, 0x40, R5 ;  /* 0x000000400a077824 */ /* 0x000fe400078e0205 */
[----:B0-----:R-:W-:Y:S01]  /*0240*/  SEL R3, R0, RZ, !P0 ;  /* 0x000000ff00037207 */ /* 0x001fe20004000000 */
[----:B------:R-:W-:Y:S02]  /*0250*/  IMAD.MOV.U32 R0, RZ, RZ, RZ ;  /* 0x000000ffff007224 */ /* 0x000fe400078e00ff */
[----:B------:R-:W-:Y:S01]  /*0260*/  IMAD.MOV.U32 R9, RZ, RZ, RZ ;  /* 0x000000ffff097224 */ /* 0x000fe200078e00ff */
[----:B------:R-:W-:-:S13]  /*0270*/  ISETP.GE.AND P0, PT, R3, R4, PT ;  /* 0x000000040300720c */ /* 0x000fda0003f06270 */
[----:B------:R-:W-:Y:S05]  /*0280*/  @P0 BRA `(.L_x_1) ;  /* 0x0000000400180947 */ /* 0x000fea0003800000 */
[----:B------:R-:W0:Y:S01]  /*0290*/  LDC.64 R8, c[0x0][0x380] ;  /* 0x0000e000ff087b82 */ /* 0x000e220000000a00 */
[----:B------:R-:W-:-:S04]  /*02a0*/  IMAD R3, R7, 0x5, RZ ;  /* 0x0000000507037824 */ /* 0x000fc800078e02ff */
[----:B0-----:R-:W-:-:S05]  /*02b0*/  IMAD.WIDE.U32 R8, R3, 0x4, R8 ;  /* 0x0000000403087825 */ /* 0x001fca00078e0008 */
[----:B------:R-:W2:Y:S04]  /*02c0*/  LDG.E R4, desc[UR4][R8.64+0x8] ;  /* 0x0000080408047981 */ /* 0x000ea8000c1e1900 */
[----:B------:R-:W3:Y:S04]  /*02d0*/  LDG.E R3, desc[UR4][R8.64] ;  /* 0x0000000408037981 */ /* 0x000ee8000c1e1900 */
[----:B------:R-:W4:Y:S04]  /*02e0*/  LDG.E R0, desc[UR4][R8.64+0xc] ;  /* 0x00000c0408007981 */ /* 0x000f28000c1e1900 */
[----:B------:R-:W5:Y:S01]  /*02f0*/  LDG.E R11, desc[UR4][R8.64+0x4] ;  /* 0x00000404080b7981 */ /* 0x000f62000c1e1900 */
[----:B------:R-:W-:Y:S01]  /*0300*/  MOV R6, 0x400 ;  /* 0x0000040000067802 */ /* 0x000fe20000000f00 */
[----:B------:R-:W-:Y:S01]  /*0310*/  IMAD.MOV.U32 R18, RZ, RZ, RZ ;  /* 0x000000ffff127224 */ /* 0x000fe200078e00ff */
[----:B------:R-:W-:Y:S01]  /*0320*/  BSSY.RECONVERGENT B1, `(.L_x_2) ;  /* 0x0000035000017945 */ /* 0x000fe20003800200 */
[----:B------:R-:W0:Y:S02]  /*0330*/  S2R R13, SR_CgaCtaId ;  /* 0x00000000000d7919 */ /* 0x000e240000008800 */
[----:B0-----:R-:W-:-:S05]  /*0340*/  LEA R6, R13, R6, 0x18 ;  /* 0x000000060d067211 */ /* 0x001fca00078ec0ff */
[----:B------:R-:W-:-:S05]  /*0350*/  IMAD R16, R5, 0x14, R6 ;  /* 0x0000001405107824 */ /* 0x000fca00078e0206 */
[----:B------:R-:W2:Y:S04]  /*0360*/  LDS R17, [R16+0x8] ;  /* 0x0000080010117984 */ /* 0x000ea80000000800 */
[----:B------:R-:W3:Y:S04]  /*0370*/  LDS R6, [R16] ;  /* 0x0000000010067984 */ /* 0x000ee80000000800 */
[----:B------:R-:W4:Y:S04]  /*0380*/  LDS R15, [R16+0xc] ;  /* 0x00000c00100f7984 */ /* 0x000f280000000800 */
[----:B------:R-:W0:Y:S01]  /*0390*/  LDS R10, [R16+0x4] ;  /* 0x00000400100a7984 */ /* 0x000e220000000800 */
[----:B--2---:R-:W-:-:S02]  /*03a0*/  FMNMX R12, R4, R17, PT ;  /* 0x00000011040c7209 */ /* 0x004fc40003800000 */
[----:B---3--:R-:W-:Y:S01]  /*03b0*/  FMNMX R13, R3, R6, !PT ;  /* 0x00000006030d7209 */ /* 0x008fe20007800000 */
[----:B------:R-:W-:Y:S01]  /*03c0*/  FADD R6, R17, -R6 ;  /* 0x8000000611067221 */ /* 0x000fe20000000000 */
[----:B------:R-:W-:-:S03]  /*03d0*/  FADD R3, R4, -R3 ;  /* 0x8000000304037221 */ /* 0x000fc60000000000 */
[----:B------:R-:W-:Y:S01]  /*03e0*/  FADD R14, R12, -R13 ;  /* 0x8000000d0c0e7221 */ /* 0x000fe20000000000 */
[C---:B----4-:R-:W-:Y:S01]  /*03f0*/  FMNMX R12, R0.reuse, R15, PT ;  /* 0x0000000f000c7209 */ /* 0x050fe20003800000 */
[----:B0-----:R-:W-:Y:S01]  /*0400*/  FADD R15, R15, -R10 ;  /* 0x8000000a0f0f7221 */ /* 0x001fe20000000000 */
[----:B-----5:R-:W-:Y:S01]  /*0410*/  FMNMX R13, R11, R10, !PT ;  /* 0x0000000a0b0d7209 */ /* 0x020fe20007800000 */
[----:B------:R-:W0:Y:S01]  /*0420*/  F2F.F64.F32 R8, R14 ;  /* 0x0000000e00087310 */ /* 0x000e220000201800 */
[----:B------:R-:W-:Y:S01]  /*0430*/  FADD R0, R0, -R11 ;  /* 0x8000000b00007221 */ /* 0x000fe20000000000 */
[----:B------:R-:W-:Y:S02]  /*0440*/  FMUL R6, R6, R15 ;  /* 0x0000000f06067220 */ /* 0x000fe40000400000 */
[----:B------:R-:W-:Y:S02]  /*0450*/  FADD R12, R12, -R13 ;  /* 0x8000000d0c0c7221 */ /* 0x000fe40000000000 */
[----:B------:R-:W-:-:S04]  /*0460*/  FFMA R3, R3, R0, R6 ;  /* 0x0000000003037223 */ /* 0x000fc80000000006 */
[----:B------:R-:W1:Y:S01]  /*0470*/  F2F.F64.F32 R12, R12 ;  /* 0x0000000c000c7310 */ /* 0x000e620000201800 */
[----:B0-----:R-:W-:Y:S01]  /*0480*/  DSETP.MAX.AND P0, P1, RZ, R8, PT ;  /* 0x00000008ff00722a */ /* 0x001fe2000390f000 */
[----:B------:R-:W-:Y:S02]  /*0490*/  IMAD.MOV.U32 R21, RZ, RZ, R9 ;  /* 0x000000ffff157224 */ /* 0x000fe400078e0009 */
[----:B------:R-:W-:Y:S01]  /*04a0*/  IMAD.MOV.U32 R19, RZ, RZ, R8 ;  /* 0x000000ffff137224 */ /* 0x000fe200078e0008 */
[----:B------:R-:W-:Y:S02]  /*04b0*/  CS2R R8, SRZ ;  /* 0x0000000000087805 */ /* 0x000fe4000001ff00 */
[----:B------:R-:W-:Y:S01]  /*04c0*/  FSEL R23, R18, R21, P0 ;  /* 0x0000001512177208 */ /* 0x000fe20000000000 */
[----:B-1----:R-:W-:-:S03]  /*04d0*/  DSETP.MAX.AND P2, P3, RZ, R12, PT ;  /* 0x0000000cff00722a */ /* 0x002fc60003b4f000 */
[----:B------:R-:W-:Y:S01]  /*04e0*/  SEL R8, R8, R19, P0 ;  /* 0x0000001308087207 */ /* 0x000fe20000000000 */
[----:B------:R-:W-:-:S03]  /*04f0*/  IMAD.MOV.U32 R19, RZ, RZ, R12 ;  /* 0x000000ffff137224 */ /* 0x000fc600078e000c */
[----:B------:R-:W-:Y:S01]  /*0500*/  @P1 LOP3.LUT R23, R21, 0x80000, RZ, 0xfc, !PT ;  /* 0x0008000015171812 */ /* 0x000fe200078efcff */
[----:B------:R-:W-:Y:S01]  /*0510*/  IMAD.MOV.U32 R12, RZ, RZ, RZ ;  /* 0x000000ffff0c7224 */ /* 0x000fe200078e00ff */
[----:B------:R-:W-:-:S03]  /*0520*/  FSEL R21, R9, R13, P2 ;  /* 0x0000000d09157208 */ /* 0x000fc60001000000 */
[----:B------:R-:W-:Y:S01]  /*0530*/  IMAD.MOV.U32 R9, RZ, RZ, R23 ;  /* 0x000000ffff097224 */ /* 0x000fe200078e0017 */
[----:B------:R-:W-:-:S03]  /*0540*/  SEL R12, R12, R19, P2 ;  /* 0x000000130c0c7207 */ /* 0x000fc60001000000 */
[----:B------:R-:W-:Y:S01]  /*0550*/  F2F.F32.F64 R8, R8 ;  /* 0x0000000800087310 */ /* 0x000fe20000301000 */
[----:B------:R-:W-:-:S05]  /*0560*/  @P3 LOP3.LUT R21, R13, 0x80000, RZ, 0xfc, !PT ;  /* 0x000800000d153812 */ /* 0x000fca00078efcff */
[----:B------:R-:W-:-:S06]  /*0570*/  IMAD.MOV.U32 R13, RZ, RZ, R21 ;  /* 0x000000ffff0d7224 */ /* 0x000fcc00078e0015 */
[----:B------:R-:W0:Y:S02]  /*0580*/  F2F.F32.F64 R13, R12 ;  /* 0x0000000c000d7310 */ /* 0x000e240000301000 */
[----:B0-----:R-:W-:-:S04]  /*0590*/  FMUL R0, R8, R13 ;  /* 0x0000000d08007220 */ /* 0x001fc80000400000 */
[----:B------:R-:W-:-:S04]  /*05a0*/  FADD R3, -R0, R3 ;  /* 0x0000000300037221 */ /* 0x000fc80000000100 */
[----:B------:R-:W-:-:S04]  /*05b0*/  FADD R3, R3, 9.9999997473787516356e-05 ;  /* 0x38d1b71703037421 */ /* 0x000fc80000000000 */
[----:B------:R-:W0:Y:S08]  /*05c0*/  MUFU.RCP R4, R3 ;  /* 0x0000000300047308 */ /* 0x000e300000001000 */
[----:B------:R-:W1:Y:S01]  /*05d0*/  FCHK P0, R0, R3 ;  /* 0x0000000300007302 */ /* 0x000e620000000000 */
[----:B0-----:R-:W-:-:S04]  /*05e0*/  FFMA R9, -R3, R4, 1 ;  /* 0x3f80000003097423 */ /* 0x001fc80000000104 */
[----:B------:R-:W-:-:S04]  /*05f0*/  FFMA R9, R4, R9, R4 ;  /* 0x0000000904097223 */ /* 0x000fc80000000004 */
[----:B------:R-:W-:-:S04]  /*0600*/  FFMA R4, R0, R9, RZ ;  /* 0x0000000900047223 */ /* 0x000fc800000000ff */
[----:B------:R-:W-:-:S04]  /*0610*/  FFMA R6, -R3, R4, R0 ;  /* 0x0000000403067223 */ /* 0x000fc80000000100 */
[----:B------:R-:W-:Y:S01]  /*0620*/  FFMA R4, R9, R6, R4 ;  /* 0x0000000609047223 */ /* 0x000fe20000000004 */
[----:B-1----:R-:W-:Y:S06]  /*0630*/  @!P0 BRA `(.L_x_3) ;  /* 0x00000000000c8947 */ /* 0x002fec0003800000 */
[----:B------:R-:W-:-:S07]  /*0640*/  MOV R4, 0x660 ;  /* 0x0000066000047802 */ /* 0x000fce0000000f00 */
[----:B------:R-:W-:Y:S05]  /*0650*/  CALL.REL.NOINC `($__internal_0_$__cuda_sm3x_div_rn_noftz_f32_slowpath) ;  /* 0x0000000000487944 */ /* 0x000fea0003c00000 */
[----:B------:R-:W-:-:S07]  /*0660*/  IMAD.MOV.U32 R4, RZ, RZ, R0 ;  /* 0x000000ffff047224 */ /* 0x000fce00078e0000 */
.L_x_3:
[----:B------:R-:W-:Y:S05]  /*0670*/  BSYNC.RECONVERGENT B1 ;  /* 0x0000000000017941 */ /* 0x000fea0003800200 */
.L_x_2:
[----:B------:R-:W0:Y:S01]  /*0680*/  LDCU UR6, c[0x0][0x398] ;  /* 0x00007300ff0677ac */ /* 0x000e220008000800 */
[----:B------:R-:W-:-:S05]  /*0690*/  IMAD.MOV.U32 R6, RZ, RZ, 0x1 ;  /* 0x00000001ff067424 */ /* 0x000fca00078e00ff */
[CC--:B------:R-:W-:Y:S02]  /*06a0*/  SHF.L.U32 R0, R6.reuse, R5.reuse, RZ ;  /* 0x0000000506007219 */ /* 0x0c0fe400000006ff */
[----:B------:R-:W-:Y:S02]  /*06b0*/  SHF.L.U64.HI R5, R6, R5, RZ ;  /* 0x0000000506057219 */ /* 0x000fe400000102ff */
[----:B0-----:R-:W-:-:S04]  /*06c0*/  FSETP.GE.AND P0, PT, R4, UR6, PT ;  /* 0x0000000604007c0b */ /* 0x001fc8000bf06000 */
[----:B------:R-:W-:Y:S02]  /*06d0*/  SEL R0, R0, RZ, P0 ;  /* 0x000000ff00007207 */ /* 0x000fe40000000000 */
[----:B------:R-:W-:-:S07]  /*06e0*/  SEL R9, R5, RZ, P0 ;  /* 0x000000ff05097207 */ /* 0x000fce0000000000 */
.L_x_1:
[----:B------:R-:W-:Y:S05]  /*06f0*/  BSYNC.RECONVERGENT B0 ;  /* 0x0000000000007941 */ /* 0x000fea0003800200 */
.L_x_0:
[----:B------:R-:W0:Y:S01]  /*0700*/  LDC.64 R4, c[0x0][0x388] ;  /* 0x0000e200ff047b82 */ /* 0x000e220000000a00 */
[----:B------:R-:W1:Y:S02]  /*0710*/  LDCU UR6, c[0x0][0x394] ;  /* 0x00007280ff0677ac */ /* 0x000e640008000800 */
[----:B-1----:R-:W-:-:S04]  /*0720*/  IMAD R3, R7, UR6, R2 ;  /* 0x0000000607037c24 */ /* 0x002fc8000f8e0202 */
[----:B0-----:R-:W-:-:S04]  /*0730*/  IMAD.WIDE R2, R3, 0x8, R4 ;  /* 0x0000000803027825 */ /* 0x001fc800078e0204 */
[----:B------:R-:W-:Y:S02]  /*0740*/  IMAD.MOV.U32 R4, RZ, RZ, R0 ;  /* 0x000000ffff047224 */ /* 0x000fe400078e0000 */
[----:B------:R-:W-:-:S05]  /*0750*/  IMAD.MOV.U32 R5, RZ, RZ, R9 ;  /* 0x000000ffff057224 */ /* 0x000fca00078e0009 */
[----:B------:R-:W-:Y:S01]  /*0760*/  STG.E.64 desc[UR4][R2.64], R4 ;  /* 0x0000000402007986 */ /* 0x000fe2000c101b04 */
[----:B------:R-:W-:Y:S05]  /*0770*/  EXIT ;  /* 0x000000000000794d */ /* 0x000fea0003800000 */
        .weak           $__internal_0_$__cuda_sm3x_div_rn_noftz_f32_slowpath
        .type           $__internal_0_$__cuda_sm3x_div_rn_noftz_f32_slowpath,@function
        .size           $__internal_0_$__cuda_sm3x_div_rn_noftz_f32_slowpath,(.L_x_16 - $__internal_0_$__cuda_sm3x_div_rn_noftz_f32_slowpath)
$__internal_0_$__cuda_sm3x_div_rn_noftz_f32_slowpath:
[--C-:B------:R-:W-:Y:S01]  /*0780*/  SHF.R.U32.HI R8, RZ, 0x17, R3.reuse ;  /* 0x00000017ff087819 */ /* 0x100fe20000011603 */
[----:B------:R-:W-:Y:S01]  /*0790*/  BSSY.RECONVERGENT B2, `(.L_x_4) ;  /* 0x0000064000027945 */ /* 0x000fe20003800200 */
[--C-:B------:R-:W-:Y:S01]  /*07a0*/  SHF.R.U32.HI R6, RZ, 0x17, R0.reuse ;  /* 0x00000017ff067819 */ /* 0x100fe20000011600 */
[----:B------:R-:W-:Y:S01]  /*07b0*/  IMAD.MOV.U32 R10, RZ, RZ, R0 ;  /* 0x000000ffff0a7224 */ /* 0x000fe200078e0000 */
[----:B------:R-:W-:Y:S01]  /*07c0*/  LOP3.LUT R9, R8, 0xff, RZ, 0xc0, !PT ;  /* 0x000000ff08097812 */ /* 0x000fe200078ec0ff */
[----:B------:R-:W-:Y:S01]  /*07d0*/  IMAD.MOV.U32 R11, RZ, RZ, R3 ;  /* 0x000000ffff0b7224 */ /* 0x000fe200078e0003 */
[----:B------:R-:W-:-:S03]  /*07e0*/  LOP3.LUT R8, R6, 0xff, RZ, 0xc0, !PT ;  /* 0x000000ff06087812 */ /* 0x000fc600078ec0ff */
[----:B------:R-:W-:Y:S02]  /*07f0*/  VIADD R13, R9, 0xffffffff ;  /* 0xffffffff090d7836 */ /* 0x000fe40000000000 */
[----:B------:R-:W-:-:S03]  /*0800*/  VIADD R12, R8, 0xffffffff ;  /* 0xffffffff080c7836 */ /* 0x000fc60000000000 */
[----:B------:R-:W-:-:S04]  /*0810*/  ISETP.GT.U32.AND P0, PT, R13, 0xfd, PT ;  /* 0x000000fd0d00780c */ /* 0x000fc80003f04070 */
[----:B------:R-:W-:-:S13]  /*0820*/  ISETP.GT.U32.OR P0, PT, R12, 0xfd, P0 ;  /* 0x000000fd0c00780c */ /* 0x000fda0000704470 */
[----:B------:R-:W-:Y:S01]  /*0830*/  @!P0 IMAD.MOV.U32 R6, RZ, RZ, RZ ;  /* 0x000000ffff068224 */ /* 0x000fe200078e00ff */
[----:B------:R-:W-:Y:S06]  /*0840*/  @!P0 BRA `(.L_x_5) ;  /* 0x00000000005c8947 */ /* 0x000fec0003800000 */
[----:B------:R-:W-:Y:S02]  /*0850*/  FSETP.GTU.FTZ.AND P0, PT, |R0|, +INF , PT ;  /* 0x7f8000000000780b */ /* 0x000fe40003f1c200 */
[----:B------:R-:W-:-:S04]  /*0860*/  FSETP.GTU.FTZ.AND P1, PT, |R3|, +INF , PT ;  /* 0x7f8000000300780b */ /* 0x000fc80003f3c200 */
[----:B------:R-:W-:-:S13]  /*0870*/  PLOP3.LUT P0, PT, P0, P1, PT, 0xf8, 0x8f ;  /* 0x00000000008f781c */ /* 0x000fda0000703f70 */
[----:B------:R-:W-:Y:S05]  /*0880*/  @P0 BRA `(.L_x_6) ;  /* 0x00000004004c0947 */ /* 0x000fea0003800000 */
[----:B------:R-:W-:-:S13]  /*0890*/  LOP3.LUT P0, RZ, R11, 0x7fffffff, R10, 0xc8, !PT ;  /* 0x7fffffff0bff7812 */ /* 0x000fda000780c80a */
[----:B------:R-:W-:Y:S05]  /*08a0*/  @!P0 BRA `(.L_x_7) ;  /* 0x00000004003c8947 */ /* 0x000fea0003800000 */
[C---:B------:R-:W-:Y:S02]  /*08b0*/  FSETP.NEU.FTZ.AND P2, PT, |R0|.reuse, +INF , PT ;  /* 0x7f8000000000780b */ /* 0x040fe40003f5d200 */
[----:B------:R-:W-:Y:S02]  /*08c0*/  FSETP.NEU.FTZ.AND P1, PT, |R3|, +INF , PT ;  /* 0x7f8000000300780b */ /* 0x000fe40003f3d200 */
[----:B------:R-:W-:-:S11]  /*08d0*/  FSETP.NEU.FTZ.AND P0, PT, |R0|, +INF , PT ;  /* 0x7f8000000000780b */ /* 0x000fd60003f1d200 */
[----:B------:R-:W-:Y:S05]  /*08e0*/  @!P1 BRA !P2, `(.L_x_7) ;  /* 0x00000004002c9947 */ /* 0x000fea0005000000 */
[----:B------:R-:W-:-:S04]  /*08f0*/  LOP3.LUT P2, RZ, R10, 0x7fffffff, RZ, 0xc0, !PT ;  /* 0x7fffffff0aff7812 */ /* 0x000fc8000784c0ff */
[----:B------:R-:W-:-:S13]  /*0900*/  PLOP3.LUT P1, PT, P1, P2, PT, 0x2f, 0xf2 ;  /* 0x0000000000f2781c */ /* 0x000fda0000f24577 */
[----:B------:R-:W-:Y:S05]  /*0910*/  @P1 BRA `(.L_x_8) ;  /* 0x0000000400181947 */ /* 0x000fea0003800000 */
[----:B------:R-:W-:-:S04]  /*0920*/  LOP3.LUT P1, RZ, R11, 0x7fffffff, RZ, 0xc0, !PT ;  /* 0x7fffffff0bff7812 */ /* 0x000fc8000782c0ff */
[----:B------:R-:W-:-:S13]  /*0930*/  PLOP3.LUT P0, PT, P0, P1, PT, 0x2f, 0xf2 ;  /* 0x0000000000f2781c */ /* 0x000fda0000702577 */
[----:B------:R-:W-:Y:S05]  /*0940*/  @P0 BRA `(.L_x_9) ;  /* 0x0000000400000947 */ /* 0x000fea0003800000 */
[----:B------:R-:W-:Y:S02]  /*0950*/  ISETP.GE.AND P0, PT, R12, RZ, PT ;  /* 0x000000ff0c00720c */ /* 0x000fe40003f06270 */
[----:B------:R-:W-:-:S11]  /*0960*/  ISETP.GE.AND P1, PT, R13, RZ, PT ;  /* 0x000000ff0d00720c */ /* 0x000fd60003f26270 */
[----:B------:R-:W-:Y:S02]  /*0970*/  @P0 IMAD.MOV.U32 R6, RZ, RZ, RZ ;  /* 0x000000ffff060224 */ /* 0x000fe400078e00ff */
[----:B------:R-:W-:Y:S01]  /*0980*/  @!P0 FFMA R10, R0, 1.84467440737095516160e+19, RZ ;  /* 0x5f800000000a8823 */ /* 0x000fe200000000ff */
[----:B------:R-:W-:Y:S02]  /*0990*/  @!P0 IMAD.MOV.U32 R6, RZ, RZ, -0x40 ;  /* 0xffffffc0ff068424 */ /* 0x000fe400078e00ff */
[----:B------:R-:W-:Y:S02]  /*09a0*/  @!P1 FFMA R11, R3, 1.84467440737095516160e+19, RZ ;  /* 0x5f800000030b9823 */ /* 0x000fe400000000ff */
[----:B------:R-:W-:-:S07]  /*09b0*/  @!P1 VIADD R6, R6, 0x40 ;  /* 0x0000004006069836 */ /* 0x000fce0000000000 */
.L_x_5:
[----:B------:R-:W-:Y:S01]  /*09c0*/  LEA R0, R9, 0xc0800000, 0x17 ;  /* 0xc080000009007811 */ /* 0x000fe200078eb8ff */
[----:B------:R-:W-:Y:S01]  /*09d0*/  VIADD R8, R8, 0xffffff81 ;  /* 0xffffff8108087836 */ /* 0x000fe20000000000 */
[----:B------:R-:W-:Y:S03]  /*09e0*/  BSSY.RECONVERGENT B3, `(.L_x_10) ;  /* 0x0000035000037945 */ /* 0x000fe60003800200 */
[----:B------:R-:W-:Y:S01]  /*09f0*/  IMAD.IADD R11, R11, 0x1, -R0 ;  /* 0x000000010b0b7824 */ /* 0x000fe200078e0a00 */
[C---:B------:R-:W-:Y:S01]  /*0a00*/  IADD3 R9, PT, PT, R8.reuse, 0x7f, -R9 ;  /* 0x0000007f08097810 */ /* 0x040fe20007ffe809 */
[----:B------:R-:W-:Y:S02]  /*0a10*/  IMAD R0, R8, -0x800000, R10 ;  /* 0xff80000008007824 */ /* 0x000fe400078e020a */
[----:B------:R-:W0:Y:S01]  /*0a20*/  MUFU.RCP R3, R11 ;  /* 0x0000000b00037308 */ /* 0x000e220000001000 */
[----:B------:R-:W-:Y:S01]  /*0a30*/  FADD.FTZ R13, -R11, -RZ ;  /* 0x800000ff0b0d7221 */ /* 0x000fe20000010100 */
[----:B------:R-:W-:-:S03]  /*0a40*/  IMAD.IADD R9, R9, 0x1, R6 ;  /* 0x0000000109097824 */ /* 0x000fc600078e0206 */
[----:B0-----:R-:W-:-:S04]  /*0a50*/  FFMA R12, R3, R13, 1 ;  /* 0x3f800000030c7423 */ /* 0x001fc8000000000d */
[----:B------:R-:W-:-:S04]  /*0a60*/  FFMA R12, R3, R12, R3 ;  /* 0x0000000c030c7223 */ /* 0x000fc80000000003 */
[----:B------:R-:W-:-:S04]  /*0a70*/  FFMA R3, R0, R12, RZ ;  /* 0x0000000c00037223 */ /* 0x000fc800000000ff */
[----:B------:R-:W-:-:S04]  /*0a80*/  FFMA R10, R13, R3, R0 ;  /* 0x000000030d0a7223 */ /* 0x000fc80000000000 */
[----:B------:R-:W-:-:S04]  /*0a90*/  FFMA R15, R12, R10, R3 ;  /* 0x0000000a0c0f7223 */ /* 0x000fc80000000003 */
[----:B------:R-:W-:-:S04]  /*0aa0*/  FFMA R10, R13, R15, R0 ;  /* 0x0000000f0d0a7223 */ /* 0x000fc80000000000 */
[----:B------:R-:W-:-:S05]  /*0ab0*/  FFMA R0, R12, R10, R15 ;  /* 0x0000000a0c007223 */ /* 0x000fca000000000f */
[----:B------:R-:W-:-:S04]  /*0ac0*/  SHF.R.U32.HI R3, RZ, 0x17, R0 ;  /* 0x00000017ff037819 */ /* 0x000fc80000011600 */
[----:B------:R-:W-:-:S05]  /*0ad0*/  LOP3.LUT R3, R3, 0xff, RZ, 0xc0, !PT ;  /* 0x000000ff03037812 */ /* 0x000fca00078ec0ff */
[----:B------:R-:W-:-:S04]  /*0ae0*/  IMAD.IADD R11, R3, 0x1, R9 ;  /* 0x00000001030b7824 */ /* 0x000fc800078e0209 */
[----:B------:R-:W-:-:S05]  /*0af0*/  VIADD R3, R11, 0xffffffff ;  /* 0xffffffff0b037836 */ /* 0x000fca0000000000 */
[----:B------:R-:W-:-:S13]  /*0b00*/  ISETP.GE.U32.AND P0, PT, R3, 0xfe, PT ;  /* 0x000000fe0300780c */ /* 0x000fda0003f06070 */
[----:B------:R-:W-:Y:S05]  /*0b10*/  @!P0 BRA `(.L_x_11) ;  /* 0x0000000000808947 */ /* 0x000fea0003800000 */
[----:B------:R-:W-:-:S13]  /*0b20*/  ISETP.GT.AND P0, PT, R11, 0xfe, PT ;  /* 0x000000fe0b00780c */ /* 0x000fda0003f04270 */
[----:B------:R-:W-:Y:S05]  /*0b30*/  @P0 BRA `(.L_x_12) ;  /* 0x00000000006c0947 */ /* 0x000fea0003800000 */
[----:B------:R-:W-:-:S13]  /*0b40*/  ISETP.GE.AND P0, PT, R11, 0x1, PT ;  /* 0x000000010b00780c */ /* 0x000fda0003f06270 */
[----:B------:R-:W-:Y:S05]  /*0b50*/  @P0 BRA `(.L_x_13) ;  /* 0x0000000000740947 */ /* 0x000fea0003800000 */
[----:B------:R-:W-:Y:S02]  /*0b60*/  ISETP.GE.AND P0, PT, R11, -0x18, PT ;  /* 0xffffffe80b00780c */ /* 0x000fe40003f06270 */
[----:B------:R-:W-:-:S11]  /*0b70*/  LOP3.LUT R0, R0, 0x80000000, RZ, 0xc0, !PT ;  /* 0x8000000000007812 */ /* 0x000fd600078ec0ff */
[----:B------:R-:W-:Y:S05]  /*0b80*/  @!P0 BRA `(.L_x_13) ;  /* 0x0000000000688947 */ /* 0x000fea0003800000 */
[CCC-:B------:R-:W-:Y:S01]  /*0b90*/  FFMA.RZ R3, R12.reuse, R10.reuse, R15.reuse ;  /* 0x0000000a0c037223 */ /* 0x1c0fe2000000c00f */
[C---:B------:R-:W-:Y:S02]  /*0ba0*/  VIADD R9, R11.reuse, 0x20 ;  /* 0x000000200b097836 */ /* 0x040fe40000000000 */
[CCC-:B------:R-:W-:Y:S01]  /*0bb0*/  FFMA.RM R6, R12.reuse, R10.reuse, R15.reuse ;  /* 0x0000000a0c067223 */ /* 0x1c0fe2000000400f */
[----:B------:R-:W-:Y:S02]  /*0bc0*/  ISETP.NE.AND P2, PT, R11, RZ, PT ;  /* 0x000000ff0b00720c */ /* 0x000fe40003f45270 */
[----:B------:R-:W-:Y:S01]  /*0bd0*/  LOP3.LUT R8, R3, 0x7fffff, RZ, 0xc0, !PT ;  /* 0x007fffff03087812 */ /* 0x000fe200078ec0ff */
[----:B------:R-:W-:Y:S01]  /*0be0*/  FFMA.RP R3, R12, R10, R15 ;  /* 0x0000000a0c037223 */ /* 0x000fe2000000800f */
[----:B------:R-:W-:Y:S01]  /*0bf0*/  IMAD.MOV R10, RZ, RZ, -R11 ;  /* 0x000000ffff0a7224 */ /* 0x000fe200078e0a0b */
[----:B------:R-:W-:Y:S02]  /*0c00*/  ISETP.NE.AND P1, PT, R11, RZ, PT ;  /* 0x000000ff0b00720c */ /* 0x000fe40003f25270 */
[----:B------:R-:W-:-:S02]  /*0c10*/  LOP3.LUT R8, R8, 0x800000, RZ, 0xfc, !PT ;  /* 0x0080000008087812 */ /* 0x000fc400078efcff */
[----:B------:R-:W-:Y:S02]  /*0c20*/  FSETP.NEU.FTZ.AND P0, PT, R3, R6, PT ;  /* 0x000000060300720b */ /* 0x000fe40003f1d000 */
[----:B------:R-:W-:Y:S02]  /*0c30*/  SHF.L.U32 R9, R8, R9, RZ ;  /* 0x0000000908097219 */ /* 0x000fe400000006ff */
[----:B------:R-:W-:Y:S02]  /*0c40*/  SEL R3, R10, RZ, P2 ;  /* 0x000000ff0a037207 */ /* 0x000fe40001000000 */
[----:B------:R-:W-:Y:S02]  /*0c50*/  ISETP.NE.AND P1, PT, R9, RZ, P1 ;  /* 0x000000ff0900720c */ /* 0x000fe40000f25270 */
[----:B------:R-:W-:Y:S02]  /*0c60*/  SHF.R.U32.HI R3, RZ, R3, R8 ;  /* 0x00000003ff037219 */ /* 0x000fe40000011608 */
[----:B------:R-:W-:-:S02]  /*0c70*/  PLOP3.LUT P0, PT, P0, P1, PT, 0xf8, 0x8f ;  /* 0x00000000008f781c */ /* 0x000fc40000703f70 */
[----:B------:R-:W-:Y:S02]  /*0c80*/  SHF.R.U32.HI R9, RZ, 0x1, R3 ;  /* 0x00000001ff097819 */ /* 0x000fe40000011603 */
[----:B------:R-:W-:-:S04]  /*0c90*/  SEL R6, RZ, 0x1, !P0 ;  /* 0x00000001ff067807 */ /* 0x000fc80004000000 */
[----:B------:R-:W-:-:S04]  /*0ca0*/  LOP3.LUT R6, R6, 0x1, R9, 0xf8, !PT ;  /* 0x0000000106067812 */ /* 0x000fc800078ef809 */
[----:B------:R-:W-:-:S05]  /*0cb0*/  LOP3.LUT R6, R6, R3, RZ, 0xc0, !PT ;  /* 0x0000000306067212 */ /* 0x000fca00078ec0ff */
[----:B------:R-:W-:-:S05]  /*0cc0*/  IMAD.IADD R9, R9, 0x1, R6 ;  /* 0x0000000109097824 */ /* 0x000fca00078e0206 */
[----:B------:R-:W-:Y:S01]  /*0cd0*/  LOP3.LUT R0, R9, R0, RZ, 0xfc, !PT ;  /* 0x0000000009007212 */ /* 0x000fe200078efcff */
[----:B------:R-:W-:Y:S06]  /*0ce0*/  BRA `(.L_x_13) ;  /* 0x0000000000107947 */ /* 0x000fec0003800000 */
.L_x_12:
[----:B------:R-:W-:-:S04]  /*0cf0*/  LOP3.LUT R0, R0, 0x80000000, RZ, 0xc0, !PT ;  /* 0x8000000000007812 */ /* 0x000fc800078ec0ff */
[----:B------:R-:W-:Y:S01]  /*0d00*/  LOP3.LUT R0, R0, 0x7f800000, RZ, 0xfc, !PT ;  /* 0x7f80000000007812 */ /* 0x000fe200078efcff */
[----:B------:R-:W-:Y:S06]  /*0d10*/  BRA `(.L_x_13) ;  /* 0x0000000000047947 */ /* 0x000fec0003800000 */
.L_x_11:
[----:B------:R-:W-:-:S07]  /*0d20*/  IMAD R0, R9, 0x800000, R0 ;  /* 0x0080000009007824 */ /* 0x000fce00078e0200 */
.L_x_13:
[----:B------:R-:W-:Y:S05]  /*0d30*/  BSYNC.RECONVERGENT B3 ;  /* 0x0000000000037941 */ /* 0x000fea0003800200 */
.L_x_10:
[----:B------:R-:W-:Y:S05]  /*0d40*/  BRA `(.L_x_14) ;  /* 0x0000000000207947 */ /* 0x000fea0003800000 */
.L_x_9:
[----:B------:R-:W-:-:S04]  /*0d50*/  LOP3.LUT R0, R11, 0x80000000, R10, 0x48, !PT ;  /* 0x800000000b007812 */ /* 0x000fc800078e480a */
[----:B------:R-:W-:Y:S01]  /*0d60*/  LOP3.LUT R0, R0, 0x7f800000, RZ, 0xfc, !PT ;  /* 0x7f80000000007812 */ /* 0x000fe200078efcff */
[----:B------:R-:W-:Y:S06]  /*0d70*/  BRA `(.L_x_14) ;  /* 0x0000000000147947 */ /* 0x000fec0003800000 */
.L_x_8:
[----:B------:R-:W-:Y:S01]  /*0d80*/  LOP3.LUT R0, R11, 0x80000000, R10, 0x48, !PT ;  /* 0x800000000b007812 */ /* 0x000fe200078e480a */
[----:B------:R-:W-:Y:S06]  /*0d90*/  BRA `(.L_x_14) ;  /* 0x00000000000c7947 */ /* 0x000fec0003800000 */
.L_x_7:
[----:B------:R-:W0:Y:S01]  /*0da0*/  MUFU.RSQ R0, -QNAN ;  /* 0xffc0000000007908 */ /* 0x000e220000001400 */
[----:B------:R-:W-:Y:S05]  /*0db0*/  BRA `(.L_x_14) ;  /* 0x0000000000047947 */ /* 0x000fea0003800000 */
.L_x_6:
[----:B------:R-:W-:-:S07]  /*0dc0*/  FADD.FTZ R0, R0, R3 ;  /* 0x0000000300007221 */ /* 0x000fce0000010000 */
.L_x_14:
[----:B------:R-:W-:Y:S05]  /*0dd0*/  BSYNC.RECONVERGENT B2 ;  /* 0x0000000000027941 */ /* 0x000fea0003800200 */
.L_x_4:
[----:B------:R-:W-:Y:S02]  /*0de0*/  IMAD.MOV.U32 R8, RZ, RZ, R4 ;  /* 0x000000ffff087224 */ /* 0x000fe400078e0004 */
[----:B------:R-:W-:-:S04]  /*0df0*/  IMAD.MOV.U32 R9, RZ, RZ, 0x0 ;  /* 0x00000000ff097424 */ /* 0x000fc800078e00ff */
[----:B0-----:R-:W-:Y:S05]  /*0e00*/  RET.REL.NODEC R8 `(_Z10nms_kernelPfPyiif) ;  /* 0xfffffff0087c7950 */ /* 0x001fea0003c3ffff */
.L_x_15:
[----:B------:R-:W-:-:S00]  /*0e10*/  BRA `(.L_x_15) ;  /* 0xfffffffc00fc7947 */ /* 0x000fc0000383ffff */
[----:B------:R-:W-:-:S00]  /*0e20*/  NOP ;  /* 0x0000000000007918 */ /* 0x000fc00000000000 */
        /* <DEDUP_REMOVED lines=13> */
.L_x_16:


//--------------------- .nv.shared._Z10nms_kernelPfPyiif --------------------------
	.section	.nv.shared._Z10nms_kernelPfPyiif,"aw",@nobits
	.sectionflags	@""
	.align	4
.nv.shared._Z10nms_kernelPfPyiif:
	.zero		2304


//--------------------- .nv.shared.reserved.0     --------------------------
	.section	.nv.shared.reserved.0,"aw",@nobits
	.weak		__nv_reservedSMEM_offset_0_alias
	.size		__nv_reservedSMEM_offset_0_alias, 0, 64
	.other		__nv_reservedSMEM_offset_0_alias,@"STO_CUDA_RESERVED_SHARED STV_DEFAULT"
__nv_reservedSMEM_offset_0_alias:
	.zero		0
	.zero		64


//--------------------- .nv.constant0._Z10nms_kernelPfPyiif --------------------------
	.section	.nv.constant0._Z10nms_kernelPfPyiif,"a",@progbits
	.sectionflags	@""
	.align	4
.nv.constant0._Z10nms_kernelPfPyiif:
	.zero		924


//--------------------- SYMBOLS --------------------------

	.type		.nv.reservedSmem.offset0,@object
	.size		.nv.reservedSmem.offset0,0x4
	.type		.nv.reservedSmem.cap,@object
	.size		.nv.reservedSmem.cap,0x4
